//
// Generated by NVIDIA NVVM Compiler
//
// Compiler Build ID: CL-36424714
// Cuda compilation tools, release 13.0, V13.0.88
// Based on NVVM 20.0.0
//

.version 9.0
.target sm_100
.address_size 64

	// .globl	_Z19vector_scale_kernelPKfPffi

.visible .entry _Z19vector_scale_kernelPKfPffi(
	.param .u64 .ptr .align 1 _Z19vector_scale_kernelPKfPffi_param_0,
	.param .u64 .ptr .align 1 _Z19vector_scale_kernelPKfPffi_param_1,
	.param .f32 _Z19vector_scale_kernelPKfPffi_param_2,
	.param .u32 _Z19vector_scale_kernelPKfPffi_param_3
)
{
	.reg .pred 	%p<2>;
	.reg .b32 	%r<6>;
	.reg .b32 	%f<4>;
	.reg .b64 	%rd<8>;

	ld.param.u64 	%rd1, [_Z19vector_scale_kernelPKfPffi_param_0];
	ld.param.u64 	%rd2, [_Z19vector_scale_kernelPKfPffi_param_1];
	ld.param.f32 	%f1, [_Z19vector_scale_kernelPKfPffi_param_2];
	ld.param.u32 	%r2, [_Z19vector_scale_kernelPKfPffi_param_3];
	mov.u32 	%r3, %ctaid.x;
	mov.u32 	%r4, %ntid.x;
	mov.u32 	%r5, %tid.x;
	mad.lo.s32 	%r1, %r3, %r4, %r5;
	setp.ge.s32 	%p1, %r1, %r2;
	@%p1 bra 	$L__BB0_2;
	cvta.to.global.u64 	%rd3, %rd1;
	cvta.to.global.u64 	%rd4, %rd2;
	mul.wide.s32 	%rd5, %r1, 4;
	add.s64 	%rd6, %rd3, %rd5;
	ld.global.f32 	%f2, [%rd6];
	mul.f32 	%f3, %f1, %f2;
	add.s64 	%rd7, %rd4, %rd5;
	st.global.f32 	[%rd7], %f3;
$L__BB0_2:
	ret;

}


// ===== COMPILED SASS (sm_100) =====

	.target	sm_100

	.elftype	@"ET_EXEC"


//--------------------- .note.nv.tkinfo           --------------------------
	.section	.note.nv.tkinfo,"",@"SHT_NOTE"
	.sectionflags	@"SHF_NOTE_NV_TKINFO"
	.tkinfo
        /*0018*/ 	.word	0x00000002
        /*0030*/ 	.string	""
        /*0030*/ 	.string	"ptxas"
        /*0030*/ 	.string	"Cuda compilation tools, release 13.0, V13.0.88"
        /*0030*/ 	.string	"Build cuda_13.0.r13.0/compiler.36424714_0"
        /*0030*/ 	.string	"-arch sm_100 -m 64 "



//--------------------- .note.nv.cuinfo           --------------------------
	.section	.note.nv.cuinfo,"",@"SHT_NOTE"
	.sectionflags	@"SHF_NOTE_NV_CUINFO"
        /*0018*/ 	.short	0x0002
        /*001a*/ 	.short	0x0064
        /*001c*/ 	.short	0x0082
	.zero		2


//--------------------- .nv.info                  --------------------------
	.section	.nv.info,"",@"SHT_CUDA_INFO"
	.align	4


	//----- nvinfo : EIATTR_REGCOUNT
	.align		4
        /*0000*/ 	.byte	0x04, 0x2f
        /*0002*/ 	.short	(.L_1 - .L_0)
	.align		4
.L_0:
        /*0004*/ 	.word	index@(_Z19vector_scale_kernelPKfPffi)
        /*0008*/ 	.word	0x0000000a


	//----- nvinfo : EIATTR_FRAME_SIZE
	.align		4
.L_1:
        /*000c*/ 	.byte	0x04, 0x11
        /*000e*/ 	.short	(.L_3 - .L_2)
	.align		4
.L_2:
        /*0010*/ 	.word	index@(_Z19vector_scale_kernelPKfPffi)
        /*0014*/ 	.word	0x00000000


	//----- nvinfo : EIATTR_MIN_STACK_SIZE
	.align		4
.L_3:
        /*0018*/ 	.byte	0x04, 0x12
        /*001a*/ 	.short	(.L_5 - .L_4)
	.align		4
.L_4:
        /*001c*/ 	.word	index@(_Z19vector_scale_kernelPKfPffi)
        /*0020*/ 	.word	0x00000000
.L_5:


//--------------------- .nv.compat                --------------------------
	.section	.nv.compat,"",@"SHT_CUDA_COMPAT_INFO"
	.align	4
        /*0000*/ 	.byte	0x02, 0x09, 0x00, 0x00, 0x02, 0x02, 0x01, 0x00, 0x02, 0x05, 0x05, 0x00, 0x03, 0x07, 0x01, 0x01
        /*0010*/ 	.byte	0x02, 0x03, 0x00, 0x00, 0x02, 0x06, 0x01, 0x00, 0x04, 0x0b, 0x08, 0x00, 0x09, 0x00, 0x00, 0x00
        /*0020*/ 	.byte	0x00, 0x00, 0x00, 0x00


//--------------------- .nv.info._Z19vector_scale_kernelPKfPffi --------------------------
	.section	.nv.info._Z19vector_scale_kernelPKfPffi,"",@"SHT_CUDA_INFO"
	.sectionflags	@""
	.align	4


	//----- nvinfo : EIATTR_CUDA_API_VERSION
	.align		4
        /*0000*/ 	.byte	0x04, 0x37
        /*0002*/ 	.short	(.L_7 - .L_6)
.L_6:
        /*0004*/ 	.word	0x00000082


	//----- nvinfo : EIATTR_KPARAM_INFO
	.align		4
.L_7:
        /*0008*/ 	.byte	0x04, 0x17
        /*000a*/ 	.short	(.L_9 - .L_8)
.L_8:
        /*000c*/ 	.word	0x00000000
        /*0010*/ 	.short	0x0003
        /*0012*/ 	.short	0x0014
        /*0014*/ 	.byte	0x00, 0xf0, 0x11, 0x00


	//----- nvinfo : EIATTR_KPARAM_INFO
	.align		4
.L_9:
        /*0018*/ 	.byte	0x04, 0x17
        /*001a*/ 	.short	(.L_11 - .L_10)
.L_10:
        /*001c*/ 	.word	0x00000000
        /*0020*/ 	.short	0x0002
        /*0022*/ 	.short	0x0010
        /*0024*/ 	.byte	0x00, 0xf0, 0x11, 0x00


	//----- nvinfo : EIATTR_KPARAM_INFO
	.align		4
.L_11:
        /*0028*/ 	.byte	0x04, 0x17
        /*002a*/ 	.short	(.L_13 - .L_12)
.L_12:
        /*002c*/ 	.word	0x00000000
        /*0030*/ 	.short	0x0001
        /*0032*/ 	.short	0x0008
        /*0034*/ 	.byte	0x00, 0xf5, 0x21, 0x00


	//----- nvinfo : EIATTR_KPARAM_INFO
	.align		4
.L_13:
        /*0038*/ 	.byte	0x04, 0x17
        /*003a*/ 	.short	(.L_15 - .L_14)
.L_14:
        /*003c*/ 	.word	0x00000000
        /*0040*/ 	.short	0x0000
        /*0042*/ 	.short	0x0000
        /*0044*/ 	.byte	0x00, 0xf5, 0x21, 0x00


	//----- nvinfo : EIATTR_SPARSE_MMA_MASK
	.align		4
.L_15:
        /*0048*/ 	.byte	0x03, 0x50
        /*004a*/ 	.short	0x0000


	//----- nvinfo : EIATTR_MAXREG_COUNT
	.align		4
        /*004c*/ 	.byte	0x03, 0x1b
        /*004e*/ 	.short	0x00ff


	//----- nvinfo : EIATTR_MERCURY_ISA_VERSION
	.align		4
        /*0050*/ 	.byte	0x03, 0x5f
        /*0052*/ 	.short	0x0101


	//----- nvinfo : EIATTR_VRC_CTA_INIT_COUNT
	.align		4
        /*0054*/ 	.byte	0x02, 0x4a
	.zero		1
	.zero		1


	//----- nvinfo : EIATTR_EXIT_INSTR_OFFSETS
	.align		4
        /*0058*/ 	.byte	0x04, 0x1c
        /*005a*/ 	.short	(.L_17 - .L_16)


	//   ....[0]....
.L_16:
        /*005c*/ 	.word	0x00000070


	//   ....[1]....
        /*0060*/ 	.word	0x00000110


	//----- nvinfo : EIATTR_CBANK_PARAM_SIZE
	.align		4
.L_17:
        /*0064*/ 	.byte	0x03, 0x19
        /*0066*/ 	.short	0x0018


	//----- nvinfo : EIATTR_PARAM_CBANK
	.align		4
        /*0068*/ 	.byte	0x04, 0x0a
        /*006a*/ 	.short	(.L_19 - .L_18)
	.align		4
.L_18:
        /*006c*/ 	.word	index@(.nv.constant0._Z19vector_scale_kernelPKfPffi)
        /*0070*/ 	.short	0x0380
        /*0072*/ 	.short	0x0018


	//----- nvinfo : EIATTR_SW_WAR
	.align		4
.L_19:
        /*0074*/ 	.byte	0x04, 0x36
        /*0076*/ 	.short	(.L_21 - .L_20)
.L_20:
        /*0078*/ 	.word	0x00000008
.L_21:


//--------------------- .nv.callgraph             --------------------------
	.section	.nv.callgraph,"",@"SHT_CUDA_CALLGRAPH"
	.align	4
	.sectionentsize	8
	.align		4
        /*0000*/ 	.word	0x00000000
	.align		4
        /*0004*/ 	.word	0xffffffff
	.align		4
        /*0008*/ 	.word	0x00000000
	.align		4
        /*000c*/ 	.word	0xfffffffe
	.align		4
        /*0010*/ 	.word	0x00000000
	.align		4
        /*0014*/ 	.word	0xfffffffd
	.align		4
        /*0018*/ 	.word	0x00000000
	.align		4
        /*001c*/ 	.word	0xfffffffc


//--------------------- .text._Z19vector_scale_kernelPKfPffi --------------------------
	.section	.text._Z19vector_scale_kernelPKfPffi,"ax",@progbits
	.align	128
        .global         _Z19vector_scale_kernelPKfPffi
        .type           _Z19vector_scale_kernelPKfPffi,@function
        .size           _Z19vector_scale_kernelPKfPffi,(.L_x_1 - _Z19vector_scale_kernelPKfPffi)
        .other          _Z19vector_scale_kernelPKfPffi,@"STO_CUDA_ENTRY STV_DEFAULT"
_Z19vector_scale_kernelPKfPffi:
.text._Z19vector_scale_kernelPKfPffi:
[----:B------:R-:W-:Y:S01]  /*0000*/  LDC R1, c[0x0][0x37c] ;  /* 0x0000df00ff017b82 */ /* 0x000fe20000000800 */
[----:B------:R-:W0:Y:S07]  /*0010*/  S2R R0, SR_TID.X ;  /* 0x0000000000007919 */ /* 0x000e2e0000002100 */
[----:B------:R-:W0:Y:S01]  /*0020*/  S2UR UR4, SR_CTAID.X ;  /* 0x00000000000479c3 */ /* 0x000e220000002500 */
[----:B------:R-:W1:Y:S07]  /*0030*/  LDCU UR5, c[0x0][0x394] ;  /* 0x00007280ff0577ac */ /* 0x000e6e0008000800 */
[----:B------:R-:W0:Y:S02]  /*0040*/  LDC R7, c[0x0][0x360] ;  /* 0x0000d800ff077b82 */ /* 0x000e240000000800 */
[----:B0-----:R-:W-:-:S05]  /*0050*/  IMAD R7, R7, UR4, R0 ;  /* 0x0000000407077c24 */ /* 0x001fca000f8e0200 */
[----:B-1----:R-:W-:-:S13]  /*0060*/  ISETP.GE.AND P0, PT, R7, UR5, PT ;  /* 0x0000000507007c0c */ /* 0x002fda000bf06270 */
[----:B------:R-:W-:Y:S05]  /*0070*/  @P0 EXIT ;  /* 0x000000000000094d */ /* 0x000fea0003800000 */
[----:B------:R-:W0:Y:S01]  /*0080*/  LDC.64 R2, c[0x0][0x380] ;  /* 0x0000e000ff027b82 */ /* 0x000e220000000a00 */
[----:B------:R-:W1:Y:S01]  /*0090*/  LDCU.64 UR4, c[0x0][0x358] ;  /* 0x00006b00ff0477ac */ /* 0x000e620008000a00 */
[----:B------:R-:W2:Y:S06]  /*00a0*/  LDCU UR6, c[0x0][0x390] ;  /* 0x00007200ff0677ac */ /* 0x000eac0008000800 */
[----:B------:R-:W3:Y:S01]  /*00b0*/  LDC.64 R4, c[0x0][0x388] ;  /* 0x0000e200ff047b82 */ /* 0x000ee20000000a00 */
[----:B0-----:R-:W-:-:S06]  /*00c0*/  IMAD.WIDE R2, R7, 0x4, R2 ;  /* 0x0000000407027825 */ /* 0x001fcc00078e0202 */
[----:B-1----:R-:W2:Y:S01]  /*00d0*/  LDG.E R2, desc[UR4][R2.64] ;  /* 0x0000000402027981 */ /* 0x002ea2000c1e1900 */
[----:B---3--:R-:W-:-:S04]  /*00e0*/  IMAD.WIDE R4, R7, 0x4, R4 ;  /* 0x0000000407047825 */ /* 0x008fc800078e0204 */
[----:B--2---:R-:W-:-:S05]  /*00f0*/  FMUL R7, R2, UR6 ;  /* 0x0000000602077c20 */ /* 0x004fca0008400000 */
[----:B------:R-:W-:Y:S01]  /*0100*/  STG.E desc[UR4][R4.64], R7 ;  /* 0x0000000704007986 */ /* 0x000fe2000c101904 */
[----:B------:R-:W-:Y:S05]  /*0110*/  EXIT ;  /* 0x000000000000794d */ /* 0x000fea0003800000 */
.L_x_0:
[----:B------:R-:W-:-:S00]  /*0120*/  BRA `(.L_x_0) ;  /* 0xfffffffc00fc7947 */ /* 0x000fc0000383ffff */
[----:B------:R-:W-:-:S00]  /*0130*/  NOP ;  /* 0x0000000000007918 */ /* 0x000fc00000000000 */
        /* <DEDUP_REMOVED lines=12> */
.L_x_1:


//--------------------- .nv.shared.reserved.0     --------------------------
	.section	.nv.shared.reserved.0,"aw",@nobits
	.weak		__nv_reservedSMEM_offset_0_alias
	.size		__nv_reservedSMEM_offset_0_alias, 0, 64
	.other		__nv_reservedSMEM_offset_0_alias,@"STO_CUDA_RESERVED_SHARED STV_DEFAULT"
__nv_reservedSMEM_offset_0_alias:
	.zero		0
	.zero		64


//--------------------- .nv.constant0._Z19vector_scale_kernelPKfPffi --------------------------
	.section	.nv.constant0._Z19vector_scale_kernelPKfPffi,"a",@progbits
	.sectionflags	@""
	.align	4
.nv.constant0._Z19vector_scale_kernelPKfPffi:
	.zero		920


//--------------------- SYMBOLS --------------------------

	.type		.nv.reservedSmem.offset0,@object
	.size		.nv.reservedSmem.offset0,0x4
